//
// Generated by NVIDIA NVVM Compiler
//
// Compiler Build ID: CL-36424714
// Cuda compilation tools, release 13.0, V13.0.88
// Based on NVVM 20.0.0
//

.version 9.0
.target sm_100
.address_size 64

	// .globl	fan_bp

.visible .entry fan_bp(
	.param .u64 fan_bp_param_0,
	.param .u64 .ptr .align 1 fan_bp_param_1,
	.param .u64 .ptr .align 1 fan_bp_param_2,
	.param .u32 fan_bp_param_3,
	.param .u32 fan_bp_param_4,
	.param .u32 fan_bp_param_5,
	.param .u32 fan_bp_param_6,
	.param .f32 fan_bp_param_7
)
{
	.reg .pred 	%p<11>;
	.reg .b32 	%r<45>;
	.reg .b32 	%f<181>;
	.reg .b64 	%rd<15>;

	ld.param.u64 	%rd3, [fan_bp_param_0];
	ld.param.u64 	%rd4, [fan_bp_param_1];
	ld.param.u64 	%rd5, [fan_bp_param_2];
	ld.param.u32 	%r15, [fan_bp_param_3];
	ld.param.u32 	%r18, [fan_bp_param_4];
	ld.param.u32 	%r16, [fan_bp_param_5];
	ld.param.u32 	%r19, [fan_bp_param_6];
	ld.param.f32 	%f18, [fan_bp_param_7];
	cvta.to.global.u64 	%rd1, %rd5;
	mov.u32 	%r20, %tid.x;
	mov.u32 	%r21, %tid.y;
	add.s32 	%r22, %r15, 16;
	min.s32 	%r1, %r22, %r18;
	mov.u32 	%r23, %ctaid.x;
	shl.b32 	%r24, %r23, 4;
	add.s32 	%r2, %r24, %r20;
	mov.u32 	%r25, %ctaid.y;
	shl.b32 	%r26, %r25, 5;
	add.s32 	%r27, %r26, %r21;
	setp.ge.s32 	%p1, %r2, %r16;
	setp.ge.s32 	%p2, %r27, %r19;
	or.pred  	%p3, %p1, %p2;
	@%p3 bra 	$L__BB0_11;
	cvt.rn.f32.s32 	%f20, %r2;
	cvt.rn.f32.s32 	%f21, %r16;
	mul.f32 	%f22, %f21, 0f3F000000;
	sub.f32 	%f23, %f20, %f22;
	add.f32 	%f1, %f23, 0f3F000000;
	cvt.rn.f32.u32 	%f24, %r27;
	cvt.rn.f32.u32 	%f25, %r19;
	mul.f32 	%f26, %f25, 0f3F000000;
	sub.f32 	%f27, %f24, %f26;
	add.f32 	%f2, %f27, 0f3F000000;
	setp.ge.s32 	%p4, %r15, %r1;
	mov.f32 	%f180, 0f00000000;
	@%p4 bra 	$L__BB0_10;
	mul.lo.s32 	%r28, %r1, 6;
	mul.lo.s32 	%r43, %r15, 6;
	cvt.rn.f32.s32 	%f30, %r15;
	add.f32 	%f175, %f30, 0f3F000000;
	add.s32 	%r29, %r43, 6;
	max.s32 	%r30, %r28, %r29;
	add.s32 	%r31, %r30, -6;
	setp.ne.s32 	%p5, %r31, %r43;
	selp.u32 	%r32, 1, 0, %p5;
	or.b32  	%r33, %r43, %r32;
	sub.s32 	%r34, %r31, %r33;
	mul.hi.u32 	%r35, %r34, -1431655765;
	shr.u32 	%r36, %r35, 2;
	add.s32 	%r5, %r36, %r32;
	add.s32 	%r6, %r5, 1;
	setp.lt.u32 	%p6, %r5, 3;
	mov.f32 	%f180, 0f00000000;
	@%p6 bra 	$L__BB0_5;
	and.b32  	%r37, %r6, 2147483644;
	neg.s32 	%r41, %r37;
	add.s64 	%rd2, %rd1, 48;
	mov.f32 	%f180, 0f00000000;
$L__BB0_4:
	.pragma "nounroll";
	mul.wide.s32 	%rd6, %r43, 4;
	add.s64 	%rd7, %rd2, %rd6;
	ld.global.f32 	%f32, [%rd7+-48];
	ld.global.f32 	%f33, [%rd7+-44];
	ld.global.f32 	%f34, [%rd7+-40];
	ld.global.f32 	%f35, [%rd7+-32];
	ld.global.f32 	%f36, [%rd7+-28];
	fma.rn.f32 	%f37, %f1, %f33, %f32;
	mul.f32 	%f38, %f2, %f34;
	sub.f32 	%f39, %f37, %f38;
	ld.global.f32 	%f40, [%rd7+-36];
	fma.rn.f32 	%f41, %f1, %f35, %f40;
	mul.f32 	%f42, %f2, %f36;
	sub.f32 	%f43, %f41, %f42;
	mov.f32 	%f44, 0f3F800000;
	div.approx.f32 	%f45, %f44, %f43;
	mul.f32 	%f46, %f39, %f45;
	tex.2d.v4.f32.f32 	{%f47, %f48, %f49, %f50}, [%rd3, {%f46, %f175}];
	fma.rn.f32 	%f51, %f45, %f47, %f180;
	add.f32 	%f52, %f175, 0f3F800000;
	ld.global.f32 	%f53, [%rd7+-24];
	ld.global.f32 	%f54, [%rd7+-20];
	ld.global.f32 	%f55, [%rd7+-16];
	ld.global.f32 	%f56, [%rd7+-8];
	ld.global.f32 	%f57, [%rd7+-4];
	fma.rn.f32 	%f58, %f1, %f54, %f53;
	mul.f32 	%f59, %f2, %f55;
	sub.f32 	%f60, %f58, %f59;
	ld.global.f32 	%f61, [%rd7+-12];
	fma.rn.f32 	%f62, %f1, %f56, %f61;
	mul.f32 	%f63, %f2, %f57;
	sub.f32 	%f64, %f62, %f63;
	div.approx.f32 	%f65, %f44, %f64;
	mul.f32 	%f66, %f60, %f65;
	tex.2d.v4.f32.f32 	{%f67, %f68, %f69, %f70}, [%rd3, {%f66, %f52}];
	fma.rn.f32 	%f71, %f65, %f67, %f51;
	add.f32 	%f72, %f52, 0f3F800000;
	ld.global.f32 	%f73, [%rd7];
	ld.global.f32 	%f74, [%rd7+4];
	ld.global.f32 	%f75, [%rd7+8];
	ld.global.f32 	%f76, [%rd7+16];
	ld.global.f32 	%f77, [%rd7+20];
	fma.rn.f32 	%f78, %f1, %f74, %f73;
	mul.f32 	%f79, %f2, %f75;
	sub.f32 	%f80, %f78, %f79;
	ld.global.f32 	%f81, [%rd7+12];
	fma.rn.f32 	%f82, %f1, %f76, %f81;
	mul.f32 	%f83, %f2, %f77;
	sub.f32 	%f84, %f82, %f83;
	div.approx.f32 	%f85, %f44, %f84;
	mul.f32 	%f86, %f80, %f85;
	tex.2d.v4.f32.f32 	{%f87, %f88, %f89, %f90}, [%rd3, {%f86, %f72}];
	fma.rn.f32 	%f91, %f85, %f87, %f71;
	add.f32 	%f92, %f72, 0f3F800000;
	ld.global.f32 	%f93, [%rd7+24];
	ld.global.f32 	%f94, [%rd7+28];
	ld.global.f32 	%f95, [%rd7+32];
	ld.global.f32 	%f96, [%rd7+40];
	ld.global.f32 	%f97, [%rd7+44];
	fma.rn.f32 	%f98, %f1, %f94, %f93;
	mul.f32 	%f99, %f2, %f95;
	sub.f32 	%f100, %f98, %f99;
	ld.global.f32 	%f101, [%rd7+36];
	fma.rn.f32 	%f102, %f1, %f96, %f101;
	mul.f32 	%f103, %f2, %f97;
	sub.f32 	%f104, %f102, %f103;
	div.approx.f32 	%f105, %f44, %f104;
	mul.f32 	%f106, %f100, %f105;
	tex.2d.v4.f32.f32 	{%f107, %f108, %f109, %f110}, [%rd3, {%f106, %f92}];
	fma.rn.f32 	%f180, %f105, %f107, %f91;
	add.f32 	%f175, %f92, 0f3F800000;
	add.s32 	%r43, %r43, 24;
	add.s32 	%r41, %r41, 4;
	setp.ne.s32 	%p7, %r41, 0;
	@%p7 bra 	$L__BB0_4;
$L__BB0_5:
	and.b32  	%r38, %r6, 3;
	setp.eq.s32 	%p8, %r38, 0;
	@%p8 bra 	$L__BB0_10;
	setp.eq.s32 	%p9, %r38, 1;
	@%p9 bra 	$L__BB0_8;
	mul.wide.s32 	%rd8, %r43, 4;
	add.s64 	%rd9, %rd1, %rd8;
	ld.global.f32 	%f112, [%rd9];
	ld.global.f32 	%f113, [%rd9+4];
	ld.global.f32 	%f114, [%rd9+8];
	ld.global.f32 	%f115, [%rd9+16];
	ld.global.f32 	%f116, [%rd9+20];
	fma.rn.f32 	%f117, %f1, %f113, %f112;
	mul.f32 	%f118, %f2, %f114;
	sub.f32 	%f119, %f117, %f118;
	ld.global.f32 	%f120, [%rd9+12];
	fma.rn.f32 	%f121, %f1, %f115, %f120;
	mul.f32 	%f122, %f2, %f116;
	sub.f32 	%f123, %f121, %f122;
	mov.f32 	%f124, 0f3F800000;
	div.approx.f32 	%f125, %f124, %f123;
	mul.f32 	%f126, %f119, %f125;
	tex.2d.v4.f32.f32 	{%f127, %f128, %f129, %f130}, [%rd3, {%f126, %f175}];
	fma.rn.f32 	%f131, %f125, %f127, %f180;
	add.f32 	%f132, %f175, 0f3F800000;
	ld.global.f32 	%f133, [%rd9+24];
	ld.global.f32 	%f134, [%rd9+28];
	ld.global.f32 	%f135, [%rd9+32];
	ld.global.f32 	%f136, [%rd9+40];
	ld.global.f32 	%f137, [%rd9+44];
	fma.rn.f32 	%f138, %f1, %f134, %f133;
	mul.f32 	%f139, %f2, %f135;
	sub.f32 	%f140, %f138, %f139;
	ld.global.f32 	%f141, [%rd9+36];
	fma.rn.f32 	%f142, %f1, %f136, %f141;
	mul.f32 	%f143, %f2, %f137;
	sub.f32 	%f144, %f142, %f143;
	div.approx.f32 	%f145, %f124, %f144;
	mul.f32 	%f146, %f140, %f145;
	tex.2d.v4.f32.f32 	{%f147, %f148, %f149, %f150}, [%rd3, {%f146, %f132}];
	fma.rn.f32 	%f180, %f145, %f147, %f131;
	add.f32 	%f175, %f132, 0f3F800000;
	add.s32 	%r43, %r43, 12;
$L__BB0_8:
	and.b32  	%r39, %r5, 1;
	setp.eq.b32 	%p10, %r39, 1;
	@%p10 bra 	$L__BB0_10;
	mul.wide.s32 	%rd10, %r43, 4;
	add.s64 	%rd11, %rd1, %rd10;
	ld.global.f32 	%f151, [%rd11];
	ld.global.f32 	%f152, [%rd11+4];
	ld.global.f32 	%f153, [%rd11+8];
	ld.global.f32 	%f154, [%rd11+16];
	ld.global.f32 	%f155, [%rd11+20];
	fma.rn.f32 	%f156, %f1, %f152, %f151;
	mul.f32 	%f157, %f2, %f153;
	sub.f32 	%f158, %f156, %f157;
	ld.global.f32 	%f159, [%rd11+12];
	fma.rn.f32 	%f160, %f1, %f154, %f159;
	mul.f32 	%f161, %f2, %f155;
	sub.f32 	%f162, %f160, %f161;
	mov.f32 	%f163, 0f3F800000;
	div.approx.f32 	%f164, %f163, %f162;
	mul.f32 	%f165, %f158, %f164;
	tex.2d.v4.f32.f32 	{%f166, %f167, %f168, %f169}, [%rd3, {%f165, %f175}];
	fma.rn.f32 	%f180, %f164, %f166, %f180;
$L__BB0_10:
	mad.lo.s32 	%r40, %r16, %r27, %r2;
	cvta.to.global.u64 	%rd12, %rd4;
	mul.wide.s32 	%rd13, %r40, 4;
	add.s64 	%rd14, %rd12, %rd13;
	ld.global.f32 	%f170, [%rd14];
	fma.rn.f32 	%f171, %f18, %f180, %f170;
	st.global.f32 	[%rd14], %f171;
$L__BB0_11:
	ret;

}


// ===== COMPILED SASS (sm_100) =====

	.target	sm_100

	.elftype	@"ET_EXEC"


//--------------------- .note.nv.tkinfo           --------------------------
	.section	.note.nv.tkinfo,"",@"SHT_NOTE"
	.sectionflags	@"SHF_NOTE_NV_TKINFO"
	.tkinfo
        /*0018*/ 	.word	0x00000002
        /*0030*/ 	.string	""
        /*0030*/ 	.string	"ptxas"
        /*0030*/ 	.string	"Cuda compilation tools, release 13.0, V13.0.88"
        /*0030*/ 	.string	"Build cuda_13.0.r13.0/compiler.36424714_0"
        /*0030*/ 	.string	"-arch sm_100 -m 64 "



//--------------------- .note.nv.cuinfo           --------------------------
	.section	.note.nv.cuinfo,"",@"SHT_NOTE"
	.sectionflags	@"SHF_NOTE_NV_CUINFO"
        /*0018*/ 	.short	0x0002
        /*001a*/ 	.short	0x0064
        /*001c*/ 	.short	0x0082
	.zero		2


//--------------------- .nv.info                  --------------------------
	.section	.nv.info,"",@"SHT_CUDA_INFO"
	.align	4


	//----- nvinfo : EIATTR_REGCOUNT
	.align		4
        /*0000*/ 	.byte	0x04, 0x2f
        /*0002*/ 	.short	(.L_1 - .L_0)
	.align		4
.L_0:
        /*0004*/ 	.word	index@(fan_bp)
        /*0008*/ 	.word	0x00000020


	//----- nvinfo : EIATTR_FRAME_SIZE
	.align		4
.L_1:
        /*000c*/ 	.byte	0x04, 0x11
        /*000e*/ 	.short	(.L_3 - .L_2)
	.align		4
.L_2:
        /*0010*/ 	.word	index@(fan_bp)
        /*0014*/ 	.word	0x00000000


	//----- nvinfo : EIATTR_MIN_STACK_SIZE
	.align		4
.L_3:
        /*0018*/ 	.byte	0x04, 0x12
        /*001a*/ 	.short	(.L_5 - .L_4)
	.align		4
.L_4:
        /*001c*/ 	.word	index@(fan_bp)
        /*0020*/ 	.word	0x00000000
.L_5:


//--------------------- .nv.compat                --------------------------
	.section	.nv.compat,"",@"SHT_CUDA_COMPAT_INFO"
	.align	4
        /*0000*/ 	.byte	0x02, 0x09, 0x00, 0x00, 0x02, 0x02, 0x02, 0x00, 0x02, 0x05, 0x05, 0x00, 0x03, 0x07, 0x01, 0x01
        /*0010*/ 	.byte	0x02, 0x03, 0x00, 0x00, 0x02, 0x06, 0x01, 0x00, 0x04, 0x0b, 0x08, 0x00, 0x01, 0x00, 0x00, 0x00
        /*0020*/ 	.byte	0x00, 0x00, 0x00, 0x00


//--------------------- .nv.info.fan_bp           --------------------------
	.section	.nv.info.fan_bp,"",@"SHT_CUDA_INFO"
	.sectionflags	@""
	.align	4


	//----- nvinfo : EIATTR_CUDA_API_VERSION
	.align		4
        /*0000*/ 	.byte	0x04, 0x37
        /*0002*/ 	.short	(.L_7 - .L_6)
.L_6:
        /*0004*/ 	.word	0x00000082


	//----- nvinfo : EIATTR_KPARAM_INFO
	.align		4
.L_7:
        /*0008*/ 	.byte	0x04, 0x17
        /*000a*/ 	.short	(.L_9 - .L_8)
.L_8:
        /*000c*/ 	.word	0x00000000
        /*0010*/ 	.short	0x0007
        /*0012*/ 	.short	0x0028
        /*0014*/ 	.byte	0x00, 0xf0, 0x11, 0x00


	//----- nvinfo : EIATTR_KPARAM_INFO
	.align		4
.L_9:
        /*0018*/ 	.byte	0x04, 0x17
        /*001a*/ 	.short	(.L_11 - .L_10)
.L_10:
        /*001c*/ 	.word	0x00000000
        /*0020*/ 	.short	0x0006
        /*0022*/ 	.short	0x0024
        /*0024*/ 	.byte	0x00, 0xf0, 0x11, 0x00


	//----- nvinfo : EIATTR_KPARAM_INFO
	.align		4
.L_11:
        /*0028*/ 	.byte	0x04, 0x17
        /*002a*/ 	.short	(.L_13 - .L_12)
.L_12:
        /*002c*/ 	.word	0x00000000
        /*0030*/ 	.short	0x0005
        /*0032*/ 	.short	0x0020
        /*0034*/ 	.byte	0x00, 0xf0, 0x11, 0x00


	//----- nvinfo : EIATTR_KPARAM_INFO
	.align		4
.L_13:
        /*0038*/ 	.byte	0x04, 0x17
        /*003a*/ 	.short	(.L_15 - .L_14)
.L_14:
        /*003c*/ 	.word	0x00000000
        /*0040*/ 	.short	0x0004
        /*0042*/ 	.short	0x001c
        /*0044*/ 	.byte	0x00, 0xf0, 0x11, 0x00


	//----- nvinfo : EIATTR_KPARAM_INFO
	.align		4
.L_15:
        /*0048*/ 	.byte	0x04, 0x17
        /*004a*/ 	.short	(.L_17 - .L_16)
.L_16:
        /*004c*/ 	.word	0x00000000
        /*0050*/ 	.short	0x0003
        /*0052*/ 	.short	0x0018
        /*0054*/ 	.byte	0x00, 0xf0, 0x11, 0x00


	//----- nvinfo : EIATTR_KPARAM_INFO
	.align		4
.L_17:
        /*0058*/ 	.byte	0x04, 0x17
        /*005a*/ 	.short	(.L_19 - .L_18)
.L_18:
        /*005c*/ 	.word	0x00000000
        /*0060*/ 	.short	0x0002
        /*0062*/ 	.short	0x0010
        /*0064*/ 	.byte	0x00, 0xf5, 0x21, 0x00


	//----- nvinfo : EIATTR_KPARAM_INFO
	.align		4
.L_19:
        /*0068*/ 	.byte	0x04, 0x17
        /*006a*/ 	.short	(.L_21 - .L_20)
.L_20:
        /*006c*/ 	.word	0x00000000
        /*0070*/ 	.short	0x0001
        /*0072*/ 	.short	0x0008
        /*0074*/ 	.byte	0x00, 0xf5, 0x21, 0x00


	//----- nvinfo : EIATTR_KPARAM_INFO
	.align		4
.L_21:
        /*0078*/ 	.byte	0x04, 0x17
        /*007a*/ 	.short	(.L_23 - .L_22)
.L_22:
        /*007c*/ 	.word	0x00000000
        /*0080*/ 	.short	0x0000
        /*0082*/ 	.short	0x0000
        /*0084*/ 	.byte	0x00, 0xf0, 0x21, 0x00


	//----- nvinfo : EIATTR_SPARSE_MMA_MASK
	.align		4
.L_23:
        /*0088*/ 	.byte	0x03, 0x50
        /*008a*/ 	.short	0x0000


	//----- nvinfo : EIATTR_MAXREG_COUNT
	.align		4
        /*008c*/ 	.byte	0x03, 0x1b
        /*008e*/ 	.short	0x00ff


	//----- nvinfo : EIATTR_MERCURY_ISA_VERSION
	.align		4
        /*0090*/ 	.byte	0x03, 0x5f
        /*0092*/ 	.short	0x0101


	//----- nvinfo : EIATTR_VRC_CTA_INIT_COUNT
	.align		4
        /*0094*/ 	.byte	0x02, 0x4a
	.zero		1
	.zero		1


	//----- nvinfo : EIATTR_EXIT_INSTR_OFFSETS
	.align		4
        /*0098*/ 	.byte	0x04, 0x1c
        /*009a*/ 	.short	(.L_25 - .L_24)


	//   ....[0]....
.L_24:
        /*009c*/ 	.word	0x000000a0


	//   ....[1]....
        /*00a0*/ 	.word	0x00000d80


	//----- nvinfo : EIATTR_CBANK_PARAM_SIZE
	.align		4
.L_25:
        /*00a4*/ 	.byte	0x03, 0x19
        /*00a6*/ 	.short	0x002c


	//----- nvinfo : EIATTR_PARAM_CBANK
	.align		4
        /*00a8*/ 	.byte	0x04, 0x0a
        /*00aa*/ 	.short	(.L_27 - .L_26)
	.align		4
.L_26:
        /*00ac*/ 	.word	index@(.nv.constant0.fan_bp)
        /*00b0*/ 	.short	0x0380
        /*00b2*/ 	.short	0x002c


	//----- nvinfo : EIATTR_SW_WAR
	.align		4
.L_27:
        /*00b4*/ 	.byte	0x04, 0x36
        /*00b6*/ 	.short	(.L_29 - .L_28)
.L_28:
        /*00b8*/ 	.word	0x00000008
.L_29:


//--------------------- .nv.callgraph             --------------------------
	.section	.nv.callgraph,"",@"SHT_CUDA_CALLGRAPH"
	.align	4
	.sectionentsize	8
	.align		4
        /*0000*/ 	.word	0x00000000
	.align		4
        /*0004*/ 	.word	0xffffffff
	.align		4
        /*0008*/ 	.word	0x00000000
	.align		4
        /*000c*/ 	.word	0xfffffffe
	.align		4
        /*0010*/ 	.word	0x00000000
	.align		4
        /*0014*/ 	.word	0xfffffffd
	.align		4
        /*0018*/ 	.word	0x00000000
	.align		4
        /*001c*/ 	.word	0xfffffffc


//--------------------- .text.fan_bp              --------------------------
	.section	.text.fan_bp,"ax",@progbits
	.align	128
        .global         fan_bp
        .type           fan_bp,@function
        .size           fan_bp,(.L_x_5 - fan_bp)
        .other          fan_bp,@"STO_CUDA_ENTRY STV_DEFAULT"
fan_bp:
.text.fan_bp:
[----:B------:R-:W-:Y:S01]  /*0000*/  LDC R1, c[0x0][0x37c] ;  /* 0x0000df00ff017b82 */ /* 0x000fe20000000800 */
[----:B------:R-:W0:Y:S01]  /*0010*/  S2R R12, SR_TID.Y ;  /* 0x00000000000c7919 */ /* 0x000e220000002200 */
[----:B------:R-:W1:Y:S01]  /*0020*/  LDCU.64 UR8, c[0x0][0x3a0] ;  /* 0x00007400ff0877ac */ /* 0x000e620008000a00 */
[----:B------:R-:W0:Y:S01]  /*0030*/  S2R R3, SR_CTAID.Y ;  /* 0x0000000000037919 */ /* 0x000e220000002600 */
[----:B------:R-:W2:Y:S01]  /*0040*/  S2R R13, SR_TID.X ;  /* 0x00000000000d7919 */ /* 0x000ea20000002100 */
[----:B------:R-:W2:Y:S01]  /*0050*/  S2R R0, SR_CTAID.X ;  /* 0x0000000000007919 */ /* 0x000ea20000002500 */
[----:B0-----:R-:W-:-:S04]  /*0060*/  LEA R12, R3, R12, 0x5 ;  /* 0x0000000c030c7211 */ /* 0x001fc800078e28ff */
[----:B-1----:R-:W-:Y:S02]  /*0070*/  ISETP.GE.AND P0, PT, R12, UR9, PT ;  /* 0x000000090c007c0c */ /* 0x002fe4000bf06270 */
[----:B--2---:R-:W-:-:S04]  /*0080*/  LEA R13, R0, R13, 0x4 ;  /* 0x0000000d000d7211 */ /* 0x004fc800078e20ff */
[----:B------:R-:W-:-:S13]  /*0090*/  ISETP.GE.OR P0, PT, R13, UR8, P0 ;  /* 0x000000080d007c0c */ /* 0x000fda0008706670 */
[----:B------:R-:W-:Y:S05]  /*00a0*/  @P0 EXIT ;  /* 0x000000000000094d */ /* 0x000fea0003800000 */
[----:B------:R-:W0:Y:S01]  /*00b0*/  LDC.64 R2, c[0x0][0x398] ;  /* 0x0000e600ff027b82 */ /* 0x000e220000000a00 */
[----:B------:R-:W-:Y:S01]  /*00c0*/  I2FP.F32.S32 R0, R13 ;  /* 0x0000000d00007245 */ /* 0x000fe20000201400 */
[----:B------:R-:W1:Y:S01]  /*00d0*/  LDCU.64 UR6, c[0x0][0x358] ;  /* 0x00006b00ff0677ac */ /* 0x000e620008000a00 */
[----:B------:R-:W-:Y:S01]  /*00e0*/  I2FP.F32.S32 R5, UR8 ;  /* 0x0000000800057c45 */ /* 0x000fe20008201400 */
[----:B------:R-:W-:Y:S01]  /*00f0*/  HFMA2 R18, -RZ, RZ, 0, 0 ;  /* 0x00000000ff127431 */ /* 0x000fe200000001ff */
[----:B------:R-:W-:Y:S02]  /*0100*/  I2FP.F32.U32 R4, R12 ;  /* 0x0000000c00047245 */ /* 0x000fe40000201000 */
[----:B------:R-:W-:Y:S01]  /*0110*/  I2FP.F32.U32 R7, UR9 ;  /* 0x0000000900077c45 */ /* 0x000fe20008201000 */
[----:B------:R-:W-:-:S04]  /*0120*/  FFMA R0, R5, -0.5, R0 ;  /* 0xbf00000005007823 */ /* 0x000fc80000000000 */
[----:B------:R-:W-:Y:S01]  /*0130*/  FFMA R4, R7, -0.5, R4 ;  /* 0xbf00000007047823 */ /* 0x000fe20000000004 */
[----:B0-----:R-:W-:-:S04]  /*0140*/  VIADDMNMX R3, R2, 0x10, R3, PT ;  /* 0x0000001002037846 */ /* 0x001fc80003800103 */
[----:B------:R-:W-:-:S13]  /*0150*/  ISETP.GT.AND P0, PT, R3, R2, PT ;  /* 0x000000020300720c */ /* 0x000fda0003f04270 */
[----:B-1----:R-:W-:Y:S05]  /*0160*/  @!P0 BRA `(.L_x_0) ;  /* 0x0000000800e88947 */ /* 0x002fea0003800000 */
[----:B------:R-:W-:Y:S02]  /*0170*/  IMAD R6, R3, 0x6, RZ ;  /* 0x0000000603067824 */ /* 0x000fe400078e02ff */
[----:B------:R-:W-:Y:S01]  /*0180*/  FADD R16, R0, 0.5 ;  /* 0x3f00000000107421 */ /* 0x000fe20000000000 */
[----:B------:R-:W-:Y:S01]  /*0190*/  IMAD R15, R2, 0x6, RZ ;  /* 0x00000006020f7824 */ /* 0x000fe200078e02ff */
[----:B------:R-:W-:Y:S01]  /*01a0*/  I2FP.F32.S32 R2, R2 ;  /* 0x0000000200027245 */ /* 0x000fe20000201400 */
[----:B------:R-:W-:Y:S01]  /*01b0*/  FADD R17, R4, 0.5 ;  /* 0x3f00000004117421 */ /* 0x000fe20000000000 */
[----:B------:R-:W-:Y:S02]  /*01c0*/  MOV R18, RZ ;  /* 0x000000ff00127202 */ /* 0x000fe40000000f00 */
[----:B------:R-:W-:Y:S01]  /*01d0*/  VIADDMNMX R6, R15, 0x6, R6, !PT ;  /* 0x000000060f067846 */ /* 0x000fe20007800106 */
[----:B------:R-:W-:-:S03]  /*01e0*/  FADD R5, R2, 0.5 ;  /* 0x3f00000002057421 */ /* 0x000fc60000000000 */
[----:B------:R-:W-:-:S04]  /*01f0*/  IADD3 R6, PT, PT, R6, -0x6, RZ ;  /* 0xfffffffa06067810 */ /* 0x000fc80007ffe0ff */
[----:B------:R-:W-:-:S04]  /*0200*/  ISETP.NE.AND P0, PT, R6, R15, PT ;  /* 0x0000000f0600720c */ /* 0x000fc80003f05270 */
[----:B------:R-:W-:-:S04]  /*0210*/  SEL R14, RZ, 0x1, !P0 ;  /* 0x00000001ff0e7807 */ /* 0x000fc80004000000 */
[----:B------:R-:W-:-:S05]  /*0220*/  IADD3 R6, PT, PT, R6, -R15, -R14 ;  /* 0x8000000f06067210 */ /* 0x000fca0007ffe80e */
[----:B------:R-:W-:-:S05]  /*0230*/  IMAD.HI.U32 R3, R6, -0x55555555, RZ ;  /* 0xaaaaaaab06037827 */ /* 0x000fca00078e00ff */
[----:B------:R-:W-:-:S04]  /*0240*/  LEA.HI R14, R3, R14, RZ, 0x1e ;  /* 0x0000000e030e7211 */ /* 0x000fc800078ff0ff */
[C---:B------:R-:W-:Y:S02]  /*0250*/  ISETP.GE.U32.AND P1, PT, R14.reuse, 0x3, PT ;  /* 0x000000030e00780c */ /* 0x040fe40003f26070 */
[----:B------:R-:W-:-:S04]  /*0260*/  IADD3 R3, PT, PT, R14, 0x1, RZ ;  /* 0x000000010e037810 */ /* 0x000fc80007ffe0ff */
[----:B------:R-:W-:-:S07]  /*0270*/  LOP3.LUT P0, R22, R3, 0x3, RZ, 0xc0, !PT ;  /* 0x0000000303167812 */ /* 0x000fce000780c0ff */
[----:B------:R-:W-:Y:S06]  /*0280*/  @!P1 BRA `(.L_x_1) ;  /* 0x0000000400709947 */ /* 0x000fec0003800000 */
[----:B------:R-:W0:Y:S01]  /*0290*/  LDC.64 R6, c[0x0][0x390] ;  /* 0x0000e400ff067b82 */ /* 0x000e220000000a00 */
[----:B------:R-:W-:Y:S02]  /*02a0*/  LOP3.LUT R0, R3, 0x7ffffffc, RZ, 0xc0, !PT ;  /* 0x7ffffffc03007812 */ /* 0x000fe400078ec0ff */
[----:B------:R-:W-:Y:S02]  /*02b0*/  MOV R18, RZ ;  /* 0x000000ff00127202 */ /* 0x000fe40000000f00 */
[----:B------:R-:W-:Y:S02]  /*02c0*/  IADD3 R0, PT, PT, -R0, RZ, RZ ;  /* 0x000000ff00007210 */ /* 0x000fe40007ffe1ff */
[----:B0-----:R-:W-:-:S04]  /*02d0*/  IADD3 R2, P1, PT, R6, 0x30, RZ ;  /* 0x0000003006027810 */ /* 0x001fc80007f3e0ff */
[----:B------:R-:W-:-:S09]  /*02e0*/  IADD3.X R3, PT, PT, RZ, R7, RZ, P1, !PT ;  /* 0x00000007ff037210 */ /* 0x000fd20000ffe4ff */
.L_x_2:
[----:B------:R-:W-:-:S05]  /*02f0*/  IMAD.WIDE R8, R15, 0x4, R2 ;  /* 0x000000040f087825 */ /* 0x000fca00078e0202 */
[----:B------:R-:W2:Y:S04]  /*0300*/  LDG.E R11, desc[UR6][R8.64+-0x30] ;  /* 0xffffd006080b7981 */ /* 0x000ea8000c1e1900 */
[----:B------:R-:W2:Y:S04]  /*0310*/  LDG.E R4, desc[UR6][R8.64+-0x2c] ;  /* 0xffffd40608047981 */ /* 0x000ea8000c1e1900 */
[----:B------:R-:W3:Y:S04]  /*0320*/  LDG.E R20, desc[UR6][R8.64+-0x28] ;  /* 0xffffd80608147981 */ /* 0x000ee8000c1e1900 */
[----:B------:R-:W4:Y:S04]  /*0330*/  LDG.E R23, desc[UR6][R8.64+-0x20] ;  /* 0xffffe00608177981 */ /* 0x000f28000c1e1900 */
        /* <DEDUP_REMOVED lines=10> */
[----:B------:R-:W4:Y:S01]  /*03e0*/  LDG.E R29, desc[UR6][R8.64+0x18] ;  /* 0x00001806081d7981 */ /* 0x000f22000c1e1900 */
[----:B--2---:R-:W-:-:S03]  /*03f0*/  FFMA R4, R16, R4, R11 ;  /* 0x0000000410047223 */ /* 0x004fc6000000000b */
[----:B------:R-:W2:Y:S01]  /*0400*/  LDG.E R11, desc[UR6][R8.64+-0x18] ;  /* 0xffffe806080b7981 */ /* 0x000ea2000c1e1900 */
[----:B---3--:R-:W-:-:S03]  /*0410*/  FFMA R4, -R17, R20, R4 ;  /* 0x0000001411047223 */ /* 0x008fc60000000104 */
[----:B------:R-:W3:Y:S01]  /*0420*/  LDG.E R20, desc[UR6][R8.64+-0x10] ;  /* 0xfffff00608147981 */ /* 0x000ee2000c1e1900 */
[----:B----4-:R-:W-:-:S04]  /*0430*/  FFMA R23, R16, R23, R25 ;  /* 0x0000001710177223 */ /* 0x010fc80000000019 */
[C---:B------:R-:W-:Y:S01]  /*0440*/  FFMA R23, -R17.reuse, R28, R23 ;  /* 0x0000001c11177223 */ /* 0x040fe20000000117 */
[----:B------:R-:W-:Y:S02]  /*0450*/  FFMA R28, R16, R7, R6 ;  /* 0x00000007101c7223 */ /* 0x000fe40000000006 */
[----:B------:R-:W4:Y:S04]  /*0460*/  LDG.E R7, desc[UR6][R8.64] ;  /* 0x0000000608077981 */ /* 0x000f28000c1e1900 */
[----:B------:R-:W4:Y:S01]  /*0470*/  LDG.E R6, desc[UR6][R8.64+0x4] ;  /* 0x0000040608067981 */ /* 0x000f22000c1e1900 */
[----:B------:R-:W-:-:S03]  /*0480*/  FFMA R28, -R17, R10, R28 ;  /* 0x0000000a111c7223 */ /* 0x000fc6000000011c */
[----:B------:R-:W4:Y:S01]  /*0490*/  LDG.E R10, desc[UR6][R8.64+0x8] ;  /* 0x00000806080a7981 */ /* 0x000f22000c1e1900 */
[----:B------:R-:W-:Y:S02]  /*04a0*/  FSETP.GEU.AND P2, PT, |R23|, 1.175494350822287508e-38, PT ;  /* 0x008000001700780b */ /* 0x000fe40003f4e200 */
[----:B------:R-:W-:-:S11]  /*04b0*/  FSETP.GEU.AND P1, PT, |R28|, 1.175494350822287508e-38, PT ;  /* 0x008000001c00780b */ /* 0x000fd60003f2e200 */
[----:B------:R-:W-:Y:S02]  /*04c0*/  @!P2 FMUL R23, R23, 16777216 ;  /* 0x4b8000001717a820 */ /* 0x000fe40000400000 */
[----:B------:R-:W-:-:S04]  /*04d0*/  @!P1 FMUL R28, R28, 16777216 ;  /* 0x4b8000001c1c9820 */ /* 0x000fc80000400000 */
[----:B------:R-:W0:Y:S01]  /*04e0*/  MUFU.RCP R23, R23 ;  /* 0x0000001700177308 */ /* 0x000e220000001000 */
[----:B------:R-:W-:-:S04]  /*04f0*/  FFMA R26, R16, R21, R26 ;  /* 0x00000015101a7223 */ /* 0x000fc8000000001a */
[C---:B------:R-:W-:Y:S01]  /*0500*/  FFMA R24, -R17.reuse, R24, R26 ;  /* 0x0000001811187223 */ /* 0x040fe2000000011a */
[----:B--2---:R-:W-:Y:S01]  /*0510*/  FFMA R25, R16, R19, R11 ;  /* 0x0000001310197223 */ /* 0x004fe2000000000b */
[----:B------:R-:W-:Y:S01]  /*0520*/  HFMA2 R11, -RZ, RZ, 15, 0 ;  /* 0x4b800000ff0b7431 */ /* 0x000fe200000001ff */
[----:B------:R-:W1:Y:S02]  /*0530*/  MUFU.RCP R19, R28 ;  /* 0x0000001c00137308 */ /* 0x000e640000001000 */
[----:B---3--:R-:W-:Y:S02]  /*0540*/  FFMA R20, -R17, R20, R25 ;  /* 0x0000001411147223 */ /* 0x008fe40000000119 */
[----:B------:R-:W2:Y:S01]  /*0550*/  LDG.E R25, desc[UR6][R8.64+0x28] ;  /* 0x0000280608197981 */ /* 0x000ea2000c1e1900 */
[----:B------:R-:W-:-:S05]  /*0560*/  FSEL R26, R11, 1, !P2 ;  /* 0x3f8000000b1a7808 */ /* 0x000fca0005000000 */
[----:B0-----:R-:W-:Y:S01]  /*0570*/  FMUL R21, R23, R26 ;  /* 0x0000001a17157220 */ /* 0x001fe20000400000 */
[----:B------:R-:W-:-:S05]  /*0580*/  FSEL R26, R11, 1, !P1 ;  /* 0x3f8000000b1a7808 */ /* 0x000fca0004800000 */
[----:B-1----:R-:W-:Y:S02]  /*0590*/  FMUL R19, R19, R26 ;  /* 0x0000001a13137220 */ /* 0x002fe40000400000 */
[----:B------:R-:W3:Y:S01]  /*05a0*/  LDG.E R26, desc[UR6][R8.64+0x2c] ;  /* 0x00002c06081a7981 */ /* 0x000ee2000c1e1900 */
[----:B----4-:R-:W-:-:S03]  /*05b0*/  FFMA R6, R16, R6, R7 ;  /* 0x0000000610067223 */ /* 0x010fc60000000007 */
[----:B------:R-:W4:Y:S01]  /*05c0*/  LDG.E R7, desc[UR6][R8.64+0x1c] ;  /* 0x00001c0608077981 */ /* 0x000f22000c1e1900 */
[----:B------:R-:W-:-:S03]  /*05d0*/  FFMA R10, -R17, R10, R6 ;  /* 0x0000000a110a7223 */ /* 0x000fc60000000106 */
[----:B------:R0:W4:Y:S01]  /*05e0*/  LDG.E R6, desc[UR6][R8.64+0x20] ;  /* 0x0000200608067981 */ /* 0x000122000c1e1900 */
[----:B------:R-:W-:-:S13]  /*05f0*/  FSETP.GEU.AND P2, PT, |R24|, 1.175494350822287508e-38, PT ;  /* 0x008000001800780b */ /* 0x000fda0003f4e200 */
[----:B------:R-:W-:-:S04]  /*0600*/  @!P2 FMUL R24, R24, 16777216 ;  /* 0x4b8000001818a820 */ /* 0x000fc80000400000 */
[----:B------:R-:W1:Y:S01]  /*0610*/  MUFU.RCP R23, R24 ;  /* 0x0000001800177308 */ /* 0x000e620000001000 */
[----:B------:R-:W-:-:S05]  /*0620*/  FSEL R28, R11, 1, !P2 ;  /* 0x3f8000000b1c7808 */ /* 0x000fca0005000000 */
[----:B-1----:R-:W-:Y:S01]  /*0630*/  FMUL R23, R23, R28 ;  /* 0x0000001c17177220 */ /* 0x002fe20000400000 */
[----:B------:R-:W1:Y:S01]  /*0640*/  LDCU UR4, c[0x0][0x380] ;  /* 0x00007000ff0477ac */ /* 0x000e620008000800 */
[----:B------:R-:W-:Y:S01]  /*0650*/  FMUL R4, R4, R21 ;  /* 0x0000001504047220 */ /* 0x000fe20000400000 */
[----:B------:R-:W-:Y:S01]  /*0660*/  UMOV UR5, URZ ;  /* 0x000000ff00057c82 */ /* 0x000fe20008000000 */
[----:B0-----:R-:W-:Y:S01]  /*0670*/  FMUL R8, R10, R23 ;  /* 0x000000170a087220 */ /* 0x001fe20000400000 */
[----:B--2---:R-:W-:-:S04]  /*0680*/  FFMA R28, R16, R25, R27 ;  /* 0x00000019101c7223 */ /* 0x004fc8000000001b */
[----:B---3--:R-:W-:-:S05]  /*0690*/  FFMA R26, -R17, R26, R28 ;  /* 0x0000001a111a7223 */ /* 0x008fca000000011c */
[----:B------:R-:W-:-:S13]  /*06a0*/  FSETP.GEU.AND P1, PT, |R26|, 1.175494350822287508e-38, PT ;  /* 0x008000001a00780b */ /* 0x000fda0003f2e200 */
[----:B------:R-:W-:-:S06]  /*06b0*/  @!P1 FMUL R26, R26, 16777216 ;  /* 0x4b8000001a1a9820 */ /* 0x000fcc0000400000 */
[----:B------:R-:W0:Y:S01]  /*06c0*/  MUFU.RCP R26, R26 ;  /* 0x0000001a001a7308 */ /* 0x000e220000001000 */
[----:B----4-:R-:W-:Y:S01]  /*06d0*/  FFMA R24, R16, R7, R29 ;  /* 0x0000000710187223 */ /* 0x010fe2000000001d */
[----:B------:R-:W-:Y:S01]  /*06e0*/  HFMA2 R25, -RZ, RZ, -3, 0 ;  /* 0xc2000000ff197431 */ /* 0x000fe200000001ff */
[----:B------:R-:W-:Y:S02]  /*06f0*/  FSEL R11, R11, 1, !P1 ;  /* 0x3f8000000b0b7808 */ /* 0x000fe40004800000 */
[----:B------:R-:W-:Y:S01]  /*0700*/  FFMA R27, -R17, R6, R24 ;  /* 0x00000006111b7223 */ /* 0x000fe20000000118 */
[----:B------:R-:W-:Y:S01]  /*0710*/  FMUL R6, R20, R19 ;  /* 0x0000001314067220 */ /* 0x000fe20000400000 */
[----:B------:R-:W-:Y:S01]  /*0720*/  FADD R7, R5, 1 ;  /* 0x3f80000005077421 */ /* 0x000fe20000000000 */
[----:B-1----:R1:W5:Y:S03]  /*0730*/  TEX.LL RZ, R4, R4, R25, UR4, 2D, 0x1 ;  /* 0x28ff041904047f60 */ /* 0x00236600089e01ff */
[----:B------:R-:W-:Y:S01]  /*0740*/  FADD R9, R7, 1 ;  /* 0x3f80000007097421 */ /* 0x000fe20000000000 */
[----:B------:R-:W5:Y:S01]  /*0750*/  TEX.LL RZ, R6, R6, R25, UR4, 2D, 0x1 ;  /* 0x28ff041906067f60 */ /* 0x000f6200089e01ff */
[----:B0-----:R-:W-:-:S02]  /*0760*/  FMUL R24, R26, R11 ;  /* 0x0000000b1a187220 */ /* 0x001fc40000400000 */
[----:B------:R-:W-:Y:S01]  /*0770*/  FADD R11, R9, 1 ;  /* 0x3f800000090b7421 */ /* 0x000fe20000000000 */
[----:B------:R-:W5:Y:S01]  /*0780*/  TEX.LL RZ, R8, R8, R25, UR4, 2D, 0x1 ;  /* 0x28ff041908087f60 */ /* 0x000f6200089e01ff */
[----:B------:R-:W-:-:S06]  /*0790*/  FMUL R10, R27, R24 ;  /* 0x000000181b0a7220 */ /* 0x000fcc0000400000 */
[----:B------:R-:W5:Y:S01]  /*07a0*/  TEX.LL RZ, R10, R10, R25, UR4, 2D, 0x1 ;  /* 0x28ff04190a0a7f60 */ /* 0x000f6200089e01ff */
[----:B------:R-:W-:-:S04]  /*07b0*/  IADD3 R0, PT, PT, R0, 0x4, RZ ;  /* 0x0000000400007810 */ /* 0x000fc80007ffe0ff */
[----:B------:R-:W-:Y:S01]  /*07c0*/  ISETP.NE.AND P1, PT, R0, RZ, PT ;  /* 0x000000ff0000720c */ /* 0x000fe20003f25270 */
[----:B-1----:R-:W-:Y:S01]  /*07d0*/  FADD R5, R11, 1 ;  /* 0x3f8000000b057421 */ /* 0x002fe20000000000 */
[----:B------:R-:W-:Y:S01]  /*07e0*/  IADD3 R15, PT, PT, R15, 0x18, RZ ;  /* 0x000000180f0f7810 */ /* 0x000fe20007ffe0ff */
[----:B------:R-:W-:-:S04]  /*07f0*/  DEPBAR.LE SB5, 0x1 ;  /* 0x0000d0400000791a */ /* 0x000fc80000000000 */
[----:B------:R-:W-:-:S04]  /*0800*/  FFMA R18, R21, R4, R18 ;  /* 0x0000000415127223 */ /* 0x000fc80000000012 */
[----:B------:R-:W-:-:S04]  /*0810*/  FFMA R18, R19, R6, R18 ;  /* 0x0000000613127223 */ /* 0x000fc80000000012 */
[----:B------:R-:W-:-:S04]  /*0820*/  FFMA R23, R23, R8, R18 ;  /* 0x0000000817177223 */ /* 0x000fc80000000012 */
[----:B-----5:R-:W-:Y:S01]  /*0830*/  FFMA R18, R24, R10, R23 ;  /* 0x0000000a18127223 */ /* 0x020fe20000000017 */
[----:B------:R-:W-:Y:S06]  /*0840*/  @P1 BRA `(.L_x_2) ;  /* 0xfffffff800a81947 */ /* 0x000fec000383ffff */
.L_x_1:
[----:B------:R-:W-:Y:S05]  /*0850*/  @!P0 BRA `(.L_x_0) ;  /* 0x00000004002c8947 */ /* 0x000fea0003800000 */
[----:B------:R-:W-:Y:S02]  /*0860*/  ISETP.NE.AND P1, PT, R22, 0x1, PT ;  /* 0x000000011600780c */ /* 0x000fe40003f25270 */
[----:B------:R-:W-:-:S04]  /*0870*/  LOP3.LUT R14, R14, 0x1, RZ, 0xc0, !PT ;  /* 0x000000010e0e7812 */ /* 0x000fc800078ec0ff */
[----:B------:R-:W-:-:S07]  /*0880*/  ISETP.NE.U32.AND P0, PT, R14, 0x1, PT ;  /* 0x000000010e00780c */ /* 0x000fce0003f05070 */
[----:B------:R-:W-:Y:S06]  /*0890*/  @!P1 BRA `(.L_x_3) ;  /* 0x0000000000b89947 */ /* 0x000fec0003800000 */
[----:B------:R-:W0:Y:S02]  /*08a0*/  LDC.64 R2, c[0x0][0x390] ;  /* 0x0000e400ff027b82 */ /* 0x000e240000000a00 */
[----:B0-----:R-:W-:-:S05]  /*08b0*/  IMAD.WIDE R2, R15, 0x4, R2 ;  /* 0x000000040f027825 */ /* 0x001fca00078e0202 */
        /* <DEDUP_REMOVED lines=11> */
[----:B------:R0:W4:Y:S01]  /*0970*/  LDG.E R0, desc[UR6][R2.64+0x20] ;  /* 0x0000200602007981 */ /* 0x000122000c1e1900 */
[----:B------:R-:W1:Y:S01]  /*0980*/  LDCU UR4, c[0x0][0x380] ;  /* 0x00007000ff0477ac */ /* 0x000e620008000800 */
[----:B------:R-:W-:Y:S01]  /*0990*/  UMOV UR5, URZ ;  /* 0x000000ff00057c82 */ /* 0x000fe20008000000 */
[----:B--2---:R-:W-:Y:S01]  /*09a0*/  FFMA R14, R16, R11, R19 ;  /* 0x0000000b100e7223 */ /* 0x004fe20000000013 */
[----:B------:R-:W-:-:S03]  /*09b0*/  HFMA2 R11, -RZ, RZ, 15, 0 ;  /* 0x4b800000ff0b7431 */ /* 0x000fc600000001ff */
[----:B---3--:R-:W-:-:S05]  /*09c0*/  FFMA R10, -R17, R10, R14 ;  /* 0x0000000a110a7223 */ /* 0x008fca000000010e */
[----:B------:R-:W-:Y:S01]  /*09d0*/  FSETP.GEU.AND P1, PT, |R10|, 1.175494350822287508e-38, PT ;  /* 0x008000000a00780b */ /* 0x000fe20003f2e200 */
[----:B----4-:R-:W-:-:S03]  /*09e0*/  FFMA R21, R16, R21, R22 ;  /* 0x0000001510157223 */ /* 0x010fc60000000016 */
[----:B0-----:R-:W-:Y:S01]  /*09f0*/  FSEL R3, R11, 1, !P1 ;  /* 0x3f8000000b037808 */ /* 0x001fe20004800000 */
[----:B------:R-:W-:-:S05]  /*0a00*/  FFMA R20, -R17, R20, R21 ;  /* 0x0000001411147223 */ /* 0x000fca0000000115 */
[----:B------:R-:W-:-:S03]  /*0a10*/  FSETP.GEU.AND P2, PT, |R20|, 1.175494350822287508e-38, PT ;  /* 0x008000001400780b */ /* 0x000fc60003f4e200 */
[----:B------:R-:W-:Y:S01]  /*0a20*/  @!P1 FMUL R10, R10, 16777216 ;  /* 0x4b8000000a0a9820 */ /* 0x000fe20000400000 */
[----:B------:R-:W-:Y:S01]  /*0a30*/  FFMA R8, R16, R8, R9 ;  /* 0x0000000810087223 */ /* 0x000fe20000000009 */
[----:B------:R-:W-:-:S04]  /*0a40*/  FSEL R11, R11, 1, !P2 ;  /* 0x3f8000000b0b7808 */ /* 0x000fc80005000000 */
[----:B------:R-:W0:Y:S01]  /*0a50*/  MUFU.RCP R10, R10 ;  /* 0x0000000a000a7308 */ /* 0x000e220000001000 */
[----:B------:R-:W-:Y:S01]  /*0a60*/  FFMA R9, R16, R7, R6 ;  /* 0x0000000710097223 */ /* 0x000fe20000000006 */
[----:B------:R-:W-:Y:S02]  /*0a70*/  HFMA2 R6, -RZ, RZ, -3, 0 ;  /* 0xc2000000ff067431 */ /* 0x000fe400000001ff */
[----:B------:R-:W-:Y:S01]  /*0a80*/  @!P2 FMUL R20, R20, 16777216 ;  /* 0x4b8000001414a820 */ /* 0x000fe20000400000 */
[----:B------:R-:W-:-:S05]  /*0a90*/  FFMA R4, -R17, R4, R8 ;  /* 0x0000000411047223 */ /* 0x000fca0000000108 */
[----:B------:R-:W2:Y:S01]  /*0aa0*/  MUFU.RCP R20, R20 ;  /* 0x0000001400147308 */ /* 0x000ea20000001000 */
[----:B------:R-:W-:Y:S01]  /*0ab0*/  FFMA R0, -R17, R0, R9 ;  /* 0x0000000011007223 */ /* 0x000fe20000000109 */
[----:B------:R-:W-:Y:S01]  /*0ac0*/  MOV R9, R5 ;  /* 0x0000000500097202 */ /* 0x000fe20000000f00 */
[----:B0-----:R-:W-:Y:S01]  /*0ad0*/  FMUL R7, R10, R3 ;  /* 0x000000030a077220 */ /* 0x001fe20000400000 */
[----:B------:R-:W-:-:S03]  /*0ae0*/  FADD R3, R5, 1 ;  /* 0x3f80000005037421 */ /* 0x000fc60000000000 */
[----:B------:R-:W-:Y:S01]  /*0af0*/  FMUL R8, R4, R7 ;  /* 0x0000000704087220 */ /* 0x000fe20000400000 */
[----:B--2---:R-:W-:-:S05]  /*0b00*/  FMUL R11, R20, R11 ;  /* 0x0000000b140b7220 */ /* 0x004fca0000400000 */
[----:B-1----:R-:W5:Y:S01]  /*0b10*/  TEX.LL RZ, R8, R8, R6, UR4, 2D, 0x1 ;  /* 0x28ff040608087f60 */ /* 0x002f6200089e01ff */
[----:B------:R-:W-:-:S06]  /*0b20*/  FMUL R2, R0, R11 ;  /* 0x0000000b00027220 */ /* 0x000fcc0000400000 */
[----:B------:R-:W5:Y:S01]  /*0b30*/  TEX.LL RZ, R2, R2, R6, UR4, 2D, 0x1 ;  /* 0x28ff040602027f60 */ /* 0x000f6200089e01ff */
[----:B------:R-:W-:Y:S01]  /*0b40*/  FADD R5, R3, 1 ;  /* 0x3f80000003057421 */ /* 0x000fe20000000000 */
[----:B------:R-:W-:Y:S01]  /*0b50*/  IADD3 R15, PT, PT, R15, 0xc, RZ ;  /* 0x0000000c0f0f7810 */ /* 0x000fe20007ffe0ff */
[----:B-----5:R-:W-:-:S04]  /*0b60*/  FFMA R18, R7, R8, R18 ;  /* 0x0000000807127223 */ /* 0x020fc80000000012 */
[----:B------:R-:W-:-:S07]  /*0b70*/  FFMA R18, R11, R2, R18 ;  /* 0x000000020b127223 */ /* 0x000fce0000000012 */
.L_x_3:
[----:B------:R-:W-:Y:S05]  /*0b80*/  @!P0 BRA `(.L_x_0) ;  /* 0x0000000000608947 */ /* 0x000fea0003800000 */
[----:B------:R-:W0:Y:S02]  /*0b90*/  LDC.64 R2, c[0x0][0x390] ;  /* 0x0000e400ff027b82 */ /* 0x000e240000000a00 */
[----:B0-----:R-:W-:-:S05]  /*0ba0*/  IMAD.WIDE R2, R15, 0x4, R2 ;  /* 0x000000040f027825 */ /* 0x001fca00078e0202 */
[----:B------:R-:W2:Y:S04]  /*0bb0*/  LDG.E R9, desc[UR6][R2.64+0x10] ;  /* 0x0000100602097981 */ /* 0x000ea8000c1e1900 */
[----:B------:R-:W2:Y:S04]  /*0bc0*/  LDG.E R11, desc[UR6][R2.64+0xc] ;  /* 0x00000c06020b7981 */ /* 0x000ea8000c1e1900 */
[----:B------:R-:W3:Y:S04]  /*0bd0*/  LDG.E R6, desc[UR6][R2.64+0x14] ;  /* 0x0000140602067981 */ /* 0x000ee8000c1e1900 */
[----:B------:R-:W4:Y:S04]  /*0be0*/  LDG.E R7, desc[UR6][R2.64] ;  /* 0x0000000602077981 */ /* 0x000f28000c1e1900 */
[----:B------:R-:W4:Y:S04]  /*0bf0*/  LDG.E R0, desc[UR6][R2.64+0x4] ;  /* 0x0000040602007981 */ /* 0x000f28000c1e1900 */
[----:B------:R0:W4:Y:S01]  /*0c00*/  LDG.E R4, desc[UR6][R2.64+0x8] ;  /* 0x0000080602047981 */ /* 0x000122000c1e1900 */
[----:B------:R-:W1:Y:S01]  /*0c10*/  LDCU UR4, c[0x0][0x380] ;  /* 0x00007000ff0477ac */ /* 0x000e620008000800 */
[----:B------:R-:W-:Y:S01]  /*0c20*/  UMOV UR5, URZ ;  /* 0x000000ff00057c82 */ /* 0x000fe20008000000 */
[----:B0-----:R-:W-:-:S02]  /*0c30*/  HFMA2 R2, -RZ, RZ, -3, 0 ;  /* 0xc2000000ff027431 */ /* 0x001fc400000001ff */
[----:B--2---:R-:W-:-:S04]  /*0c40*/  FFMA R8, R16, R9, R11 ;  /* 0x0000000910087223 */ /* 0x004fc8000000000b */
[----:B---3--:R-:W-:Y:S01]  /*0c50*/  FFMA R6, -R17, R6, R8 ;  /* 0x0000000611067223 */ /* 0x008fe20000000108 */
[----:B------:R-:W-:-:S04]  /*0c60*/  HFMA2 R8, -RZ, RZ, 15, 0 ;  /* 0x4b800000ff087431 */ /* 0x000fc800000001ff */
[----:B------:R-:W-:Y:S01]  /*0c70*/  FSETP.GEU.AND P0, PT, |R6|, 1.175494350822287508e-38, PT ;  /* 0x008000000600780b */ /* 0x000fe20003f0e200 */
[----:B----4-:R-:W-:-:S03]  /*0c80*/  FFMA R0, R16, R0, R7 ;  /* 0x0000000010007223 */ /* 0x010fc60000000007 */
[----:B------:R-:W-:Y:S01]  /*0c90*/  FSEL R7, R8, 1, !P0 ;  /* 0x3f80000008077808 */ /* 0x000fe20004000000 */
[----:B------:R-:W-:-:S08]  /*0ca0*/  FFMA R0, -R17, R4, R0 ;  /* 0x0000000411007223 */ /* 0x000fd00000000100 */
[----:B------:R-:W-:-:S06]  /*0cb0*/  @!P0 FMUL R6, R6, 16777216 ;  /* 0x4b80000006068820 */ /* 0x000fcc0000400000 */
[----:B------:R-:W0:Y:S02]  /*0cc0*/  MUFU.RCP R6, R6 ;  /* 0x0000000600067308 */ /* 0x000e240000001000 */
[----:B0-----:R-:W-:-:S04]  /*0cd0*/  FMUL R7, R6, R7 ;  /* 0x0000000706077220 */ /* 0x001fc80000400000 */
[----:B------:R-:W-:-:S06]  /*0ce0*/  FMUL R4, R0, R7 ;  /* 0x0000000700047220 */ /* 0x000fcc0000400000 */
[----:B-1----:R-:W5:Y:S02]  /*0cf0*/  TEX.LL RZ, R4, R4, R2, UR4, 2D, 0x1 ;  /* 0x28ff040204047f60 */ /* 0x002f6400089e01ff */
[----:B-----5:R-:W-:-:S07]  /*0d00*/  FFMA R18, R7, R4, R18 ;  /* 0x0000000407127223 */ /* 0x020fce0000000012 */
.L_x_0:
[----:B------:R-:W0:Y:S01]  /*0d10*/  LDC.64 R2, c[0x0][0x388] ;  /* 0x0000e200ff027b82 */ /* 0x000e220000000a00 */
[----:B------:R-:W-:Y:S01]  /*0d20*/  IMAD R13, R12, UR8, R13 ;  /* 0x000000080c0d7c24 */ /* 0x000fe2000f8e020d */
[----:B------:R-:W1:Y:S03]  /*0d30*/  LDCU UR4, c[0x0][0x3a8] ;  /* 0x00007500ff0477ac */ /* 0x000e660008000800 */
[----:B0-----:R-:W-:-:S05]  /*0d40*/  IMAD.WIDE R2, R13, 0x4, R2 ;  /* 0x000000040d027825 */ /* 0x001fca00078e0202 */
[----:B------:R-:W1:Y:S02]  /*0d50*/  LDG.E R5, desc[UR6][R2.64] ;  /* 0x0000000602057981 */ /* 0x000e64000c1e1900 */
[----:B-1----:R-:W-:-:S05]  /*0d60*/  FFMA R5, R18, UR4, R5 ;  /* 0x0000000412057c23 */ /* 0x002fca0008000005 */
[----:B------:R-:W-:Y:S01]  /*0d70*/  STG.E desc[UR6][R2.64], R5 ;  /* 0x0000000502007986 */ /* 0x000fe2000c101906 */
[----:B------:R-:W-:Y:S05]  /*0d80*/  EXIT ;  /* 0x000000000000794d */ /* 0x000fea0003800000 */
.L_x_4:
[----:B------:R-:W-:-:S00]  /*0d90*/  BRA `(.L_x_4) ;  /* 0xfffffffc00fc7947 */ /* 0x000fc0000383ffff */
[----:B------:R-:W-:-:S00]  /*0da0*/  NOP ;  /* 0x0000000000007918 */ /* 0x000fc00000000000 */
        /* <DEDUP_REMOVED lines=13> */
.L_x_5:


//--------------------- .nv.shared.reserved.0     --------------------------
	.section	.nv.shared.reserved.0,"aw",@nobits
	.weak		__nv_reservedSMEM_offset_0_alias
	.size		__nv_reservedSMEM_offset_0_alias, 0, 64
	.other		__nv_reservedSMEM_offset_0_alias,@"STO_CUDA_RESERVED_SHARED STV_DEFAULT"
__nv_reservedSMEM_offset_0_alias:
	.zero		0
	.zero		64


//--------------------- .nv.constant0.fan_bp      --------------------------
	.section	.nv.constant0.fan_bp,"a",@progbits
	.sectionflags	@""
	.align	4
.nv.constant0.fan_bp:
	.zero		940


//--------------------- SYMBOLS --------------------------

	.type		.nv.reservedSmem.offset0,@object
	.size		.nv.reservedSmem.offset0,0x4
